	.headerflags	@"EF_CUDA_TEXMODE_UNIFIED EF_CUDA_64BIT_ADDRESS EF_CUDA_ACCELERATORS EF_CUDA_SM90 EF_CUDA_VIRTUAL_SM(EF_CUDA_SM90)"
	.elftype	@"ET_EXEC"


//--------------------- .nv.info                  --------------------------
	.section	.nv.info,"",@"SHT_CUDA_INFO"
	.align	4


	//----- nvinfo : EIATTR_REGCOUNT
	.align		4
        /*0000*/ 	.byte	0x04, 0x2f
        /*0002*/ 	.short	(.L_1 - .L_0)
	.align		4
.L_0:
        /*0004*/ 	.word	index@(triton_poi_fused_add_mul_0)
        /*0008*/ 	.word	0x0000000a


	//----- nvinfo : EIATTR_MIN_STACK_SIZE
	.align		4
.L_1:
        /*000c*/ 	.byte	0x04, 0x12
        /*000e*/ 	.short	(.L_3 - .L_2)
	.align		4
.L_2:
        /*0010*/ 	.word	index@(triton_poi_fused_add_mul_0)
        /*0014*/ 	.word	0x00000000


	//----- nvinfo : EIATTR_FRAME_SIZE
	.align		4
.L_3:
        /*0018*/ 	.byte	0x04, 0x11
        /*001a*/ 	.short	(.L_5 - .L_4)
	.align		4
.L_4:
        /*001c*/ 	.word	index@(triton_poi_fused_add_mul_0)
        /*0020*/ 	.word	0x00000000


	//----- nvinfo : EIATTR_MIN_STACK_SIZE
	.align		4
.L_5:
        /*0024*/ 	.byte	0x04, 0x12
        /*0026*/ 	.short	(.L_7 - .L_6)
	.align		4
.L_6:
        /*0028*/ 	.word	index@(triton_poi_fused_add_mul_0)
        /*002c*/ 	.word	0x00000000
.L_7:


//--------------------- .nv.info.triton_poi_fused_add_mul_0 --------------------------
	.section	.nv.info.triton_poi_fused_add_mul_0,"",@"SHT_CUDA_INFO"
	.sectionflags	@""
	.align	4


	//----- nvinfo : EIATTR_CUDA_API_VERSION
	.align		4
        /*0000*/ 	.byte	0x04, 0x37
        /*0002*/ 	.short	(.L_9 - .L_8)
.L_8:
        /*0004*/ 	.word	0x0000007c


	//----- nvinfo : EIATTR_KPARAM_INFO
	.align		4
.L_9:
        /*0008*/ 	.byte	0x04, 0x17
        /*000a*/ 	.short	(.L_11 - .L_10)
.L_10:
        /*000c*/ 	.word	0x00000000
        /*0010*/ 	.short	0x0002
        /*0012*/ 	.short	0x0010
        /*0014*/ 	.byte	0x00, 0xf0, 0x11, 0x00


	//----- nvinfo : EIATTR_KPARAM_INFO
	.align		4
.L_11:
        /*0018*/ 	.byte	0x04, 0x17
        /*001a*/ 	.short	(.L_13 - .L_12)
.L_12:
        /*001c*/ 	.word	0x00000000
        /*0020*/ 	.short	0x0001
        /*0022*/ 	.short	0x0008
        /*0024*/ 	.byte	0x00, 0xf4, 0x21, 0x00


	//----- nvinfo : EIATTR_KPARAM_INFO
	.align		4
.L_13:
        /*0028*/ 	.byte	0x04, 0x17
        /*002a*/ 	.short	(.L_15 - .L_14)
.L_14:
        /*002c*/ 	.word	0x00000000
        /*0030*/ 	.short	0x0000
        /*0032*/ 	.short	0x0000
        /*0034*/ 	.byte	0x00, 0xf4, 0x21, 0x00


	//----- nvinfo : EIATTR_SPARSE_MMA_MASK
	.align		4
.L_15:
        /*0038*/ 	.byte	0x03, 0x50
        /*003a*/ 	.short	0x0000


	//----- nvinfo : EIATTR_MAXREG_COUNT
	.align		4
        /*003c*/ 	.byte	0x03, 0x1b
        /*003e*/ 	.short	0x00ff


	//----- nvinfo : EIATTR_EXIT_INSTR_OFFSETS
	.align		4
        /*0040*/ 	.byte	0x04, 0x1c
        /*0042*/ 	.short	(.L_17 - .L_16)


	//   ....[0]....
.L_16:
        /*0044*/ 	.word	0x00000100


	//   ....[1]....
        /*0048*/ 	.word	0x00000120


	//----- nvinfo : EIATTR_REQNTID
	.align		4
.L_17:
        /*004c*/ 	.byte	0x04, 0x10
        /*004e*/ 	.short	(.L_19 - .L_18)
.L_18:
        /*0050*/ 	.word	0x00000080
        /*0054*/ 	.word	0x00000001
        /*0058*/ 	.word	0x00000001


	//----- nvinfo : EIATTR_CBANK_PARAM_SIZE
	.align		4
.L_19:
        /*005c*/ 	.byte	0x03, 0x19
        /*005e*/ 	.short	0x0014


	//----- nvinfo : EIATTR_PARAM_CBANK
	.align		4
        /*0060*/ 	.byte	0x04, 0x0a
        /*0062*/ 	.short	(.L_21 - .L_20)
	.align		4
.L_20:
        /*0064*/ 	.word	index@(.nv.constant0.triton_poi_fused_add_mul_0)
        /*0068*/ 	.short	0x0210
        /*006a*/ 	.short	0x0014


	//----- nvinfo : EIATTR_SW_WAR
	.align		4
.L_21:
        /*006c*/ 	.byte	0x04, 0x36
        /*006e*/ 	.short	(.L_23 - .L_22)
.L_22:
        /*0070*/ 	.word	0x00000008
.L_23:


//--------------------- .nv.callgraph             --------------------------
	.section	.nv.callgraph,"",@"SHT_CUDA_CALLGRAPH"
	.align	4
	.sectionentsize	8
	.align		4
        /*0000*/ 	.word	0x00000000
	.align		4
        /*0004*/ 	.word	0xffffffff
	.align		4
        /*0008*/ 	.word	0x00000000
	.align		4
        /*000c*/ 	.word	0xfffffffe
	.align		4
        /*0010*/ 	.word	0x00000000
	.align		4
        /*0014*/ 	.word	0xfffffffd
	.align		4
        /*0018*/ 	.word	0x00000000
	.align		4
        /*001c*/ 	.word	0xfffffffc


//--------------------- .text.triton_poi_fused_add_mul_0 --------------------------
	.section	.text.triton_poi_fused_add_mul_0,"ax",@progbits
	.align	128
        .global         triton_poi_fused_add_mul_0
        .type           triton_poi_fused_add_mul_0,@function
        .size           triton_poi_fused_add_mul_0,(.L_x_1 - triton_poi_fused_add_mul_0)
        .other          triton_poi_fused_add_mul_0,@"STO_CUDA_ENTRY STV_DEFAULT"
triton_poi_fused_add_mul_0:
.text.triton_poi_fused_add_mul_0:
[----:B------:R-:W0:Y:S02]  /*0000*/  LDC R1, c[0x0][0x28] ;  /* 0x00000a00ff017b82 */ /* 0x000e240000000800 */
[----:B------:R-:W1:Y:S01]  /*0010*/  S2R R0, SR_TID.X ;  /* 0x0000000000007919 */ /* 0x000e620000002100 */
[----:B------:R-:W2:Y:S01]  /*0020*/  LDC.64 R2, c[0x0][0x218] ;  /* 0x00008600ff027b82 */ /* 0x000ea20000000a00 */
[----:B------:R-:W-:Y:S01]  /*0030*/  ULDC.64 UR4, c[0x0][0x208] ;  /* 0x0000820000047ab9 */ /* 0x000fe20000000a00 */
[----:B------:R-:W3:Y:S06]  /*0040*/  S2R R7, SR_CTAID.X ;  /* 0x0000000000077919 */ /* 0x000eec0000002500 */
[----:B------:R-:W4:Y:S01]  /*0050*/  LDC.64 R4, c[0x0][0x210] ;  /* 0x00008400ff047b82 */ /* 0x000f220000000a00 */
[----:B-1----:R-:W-:-:S04]  /*0060*/  LOP3.LUT R0, R0, 0x7f, RZ, 0xc0, !PT ;  /* 0x0000007f00007812 */ /* 0x002fc800078ec0ff */
[----:B---3--:R-:W-:Y:S01]  /*0070*/  LEA R7, R7, R0, 0x7 ;  /* 0x0000000007077211 */ /* 0x008fe200078e38ff */
[----:B------:R-:W-:-:S03]  /*0080*/  HFMA2.MMA R0, -RZ, RZ, 0, 0 ;  /* 0x00000000ff007435 */ /* 0x000fc600000001ff */
[C---:B------:R-:W-:Y:S01]  /*0090*/  ISETP.GE.AND P0, PT, R7.reuse, 0x100, PT ;  /* 0x000001000700780c */ /* 0x040fe20003f06270 */
[----:B--2---:R-:W-:-:S04]  /*00a0*/  IMAD.WIDE R2, R7, 0x4, R2 ;  /* 0x0000000407027825 */ /* 0x004fc800078e0202 */
[----:B----4-:R-:W-:Y:S01]  /*00b0*/  IMAD.WIDE R4, R7, 0x4, R4 ;  /* 0x0000000407047825 */ /* 0x010fe200078e0204 */
[----:B------:R-:W-:-:S07]  /*00c0*/  MOV R7, RZ ;  /* 0x000000ff00077202 */ /* 0x000fce0000000f00 */
[----:B------:R-:W2:Y:S04]  /*00d0*/  @!P0 LDG.E R0, desc[UR4][R2.64] ;  /* 0x0000000402008981 */ /* 0x000ea8000c1e1900 */
[----:B------:R-:W2:Y:S02]  /*00e0*/  @!P0 LDG.E R7, desc[UR4][R4.64] ;  /* 0x0000000404078981 */ /* 0x000ea4000c1e1900 */
[----:B--2---:R-:W-:Y:S01]  /*00f0*/  FFMA R7, R7, 4, R0 ;  /* 0x4080000007077823 */ /* 0x004fe20000000000 */
[----:B------:R-:W-:Y:S06]  /*0100*/  @P0 EXIT ;  /* 0x000000000000094d */ /* 0x000fec0003800000 */
[----:B------:R-:W-:Y:S01]  /*0110*/  STG.E desc[UR4][R4.64], R7 ;  /* 0x0000000704007986 */ /* 0x000fe2000c101904 */
[----:B------:R-:W-:Y:S05]  /*0120*/  EXIT ;  /* 0x000000000000794d */ /* 0x000fea0003800000 */
.L_x_0:
[----:B------:R-:W-:-:S00]  /*0130*/  BRA `(.L_x_0) ;  /* 0xfffffffc00fc7947 */ /* 0x000fc0000383ffff */
[----:B------:R-:W-:-:S00]  /*0140*/  NOP ;  /* 0x0000000000007918 */ /* 0x000fc00000000000 */
        /* <DEDUP_REMOVED lines=11> */
.L_x_1:


//--------------------- .nv.constant0.triton_poi_fused_add_mul_0 --------------------------
	.section	.nv.constant0.triton_poi_fused_add_mul_0,"a",@progbits
	.sectionflags	@""
	.align	4
.nv.constant0.triton_poi_fused_add_mul_0:
	.zero		548
